	.headerflags	@"EF_CUDA_TEXMODE_UNIFIED EF_CUDA_64BIT_ADDRESS EF_CUDA_ACCELERATORS EF_CUDA_SM90 EF_CUDA_VIRTUAL_SM(EF_CUDA_SM90)"
	.elftype	@"ET_EXEC"


//--------------------- .nv.info                  --------------------------
	.section	.nv.info,"",@"SHT_CUDA_INFO"
	.align	4


	//----- nvinfo : EIATTR_REGCOUNT
	.align		4
        /*0000*/ 	.byte	0x04, 0x2f
        /*0002*/ 	.short	(.L_3 - .L_2)
	.align		4
.L_2:
        /*0004*/ 	.word	index@(triton_poi_fused__native_batch_norm_legit_no_training_add_celu_2)
        /*0008*/ 	.word	0x00000019


	//----- nvinfo : EIATTR_MIN_STACK_SIZE
	.align		4
.L_3:
        /*000c*/ 	.byte	0x04, 0x12
        /*000e*/ 	.short	(.L_5 - .L_4)
	.align		4
.L_4:
        /*0010*/ 	.word	index@(triton_poi_fused__native_batch_norm_legit_no_training_add_celu_2)
        /*0014*/ 	.word	0x00000000


	//----- nvinfo : EIATTR_FRAME_SIZE
	.align		4
.L_5:
        /*0018*/ 	.byte	0x04, 0x11
        /*001a*/ 	.short	(.L_7 - .L_6)
	.align		4
.L_6:
        /*001c*/ 	.word	index@(triton_poi_fused__native_batch_norm_legit_no_training_add_celu_2)
        /*0020*/ 	.word	0x00000000


	//----- nvinfo : EIATTR_MIN_STACK_SIZE
	.align		4
.L_7:
        /*0024*/ 	.byte	0x04, 0x12
        /*0026*/ 	.short	(.L_9 - .L_8)
	.align		4
.L_8:
        /*0028*/ 	.word	index@(triton_poi_fused__native_batch_norm_legit_no_training_add_celu_2)
        /*002c*/ 	.word	0x00000000
.L_9:


//--------------------- .nv.info.triton_poi_fused__native_batch_norm_legit_no_training_add_celu_2 --------------------------
	.section	.nv.info.triton_poi_fused__native_batch_norm_legit_no_training_add_celu_2,"",@"SHT_CUDA_INFO"
	.sectionflags	@""
	.align	4


	//----- nvinfo : EIATTR_CUDA_API_VERSION
	.align		4
        /*0000*/ 	.byte	0x04, 0x37
        /*0002*/ 	.short	(.L_11 - .L_10)
.L_10:
        /*0004*/ 	.word	0x0000007c


	//----- nvinfo : EIATTR_KPARAM_INFO
	.align		4
.L_11:
        /*0008*/ 	.byte	0x04, 0x17
        /*000a*/ 	.short	(.L_13 - .L_12)
.L_12:
        /*000c*/ 	.word	0x00000000
        /*0010*/ 	.short	0x0007
        /*0012*/ 	.short	0x0038
        /*0014*/ 	.byte	0x00, 0xf0, 0x11, 0x00


	//----- nvinfo : EIATTR_KPARAM_INFO
	.align		4
.L_13:
        /*0018*/ 	.byte	0x04, 0x17
        /*001a*/ 	.short	(.L_15 - .L_14)
.L_14:
        /*001c*/ 	.word	0x00000000
        /*0020*/ 	.short	0x0006
        /*0022*/ 	.short	0x0030
        /*0024*/ 	.byte	0x00, 0xf4, 0x21, 0x00


	//----- nvinfo : EIATTR_KPARAM_INFO
	.align		4
.L_15:
        /*0028*/ 	.byte	0x04, 0x17
        /*002a*/ 	.short	(.L_17 - .L_16)
.L_16:
        /*002c*/ 	.word	0x00000000
        /*0030*/ 	.short	0x0005
        /*0032*/ 	.short	0x0028
        /*0034*/ 	.byte	0x00, 0xf4, 0x21, 0x00


	//----- nvinfo : EIATTR_KPARAM_INFO
	.align		4
.L_17:
        /*0038*/ 	.byte	0x04, 0x17
        /*003a*/ 	.short	(.L_19 - .L_18)
.L_18:
        /*003c*/ 	.word	0x00000000
        /*0040*/ 	.short	0x0004
        /*0042*/ 	.short	0x0020
        /*0044*/ 	.byte	0x00, 0xf4, 0x21, 0x00


	//----- nvinfo : EIATTR_KPARAM_INFO
	.align		4
.L_19:
        /*0048*/ 	.byte	0x04, 0x17
        /*004a*/ 	.short	(.L_21 - .L_20)
.L_20:
        /*004c*/ 	.word	0x00000000
        /*0050*/ 	.short	0x0003
        /*0052*/ 	.short	0x0018
        /*0054*/ 	.byte	0x00, 0xf4, 0x21, 0x00


	//----- nvinfo : EIATTR_KPARAM_INFO
	.align		4
.L_21:
        /*0058*/ 	.byte	0x04, 0x17
        /*005a*/ 	.short	(.L_23 - .L_22)
.L_22:
        /*005c*/ 	.word	0x00000000
        /*0060*/ 	.short	0x0002
        /*0062*/ 	.short	0x0010
        /*0064*/ 	.byte	0x00, 0xf4, 0x21, 0x00


	//----- nvinfo : EIATTR_KPARAM_INFO
	.align		4
.L_23:
        /*0068*/ 	.byte	0x04, 0x17
        /*006a*/ 	.short	(.L_25 - .L_24)
.L_24:
        /*006c*/ 	.word	0x00000000
        /*0070*/ 	.short	0x0001
        /*0072*/ 	.short	0x0008
        /*0074*/ 	.byte	0x00, 0xf4, 0x21, 0x00


	//----- nvinfo : EIATTR_KPARAM_INFO
	.align		4
.L_25:
        /*0078*/ 	.byte	0x04, 0x17
        /*007a*/ 	.short	(.L_27 - .L_26)
.L_26:
        /*007c*/ 	.word	0x00000000
        /*0080*/ 	.short	0x0000
        /*0082*/ 	.short	0x0000
        /*0084*/ 	.byte	0x00, 0xf4, 0x21, 0x00


	//----- nvinfo : EIATTR_SPARSE_MMA_MASK
	.align		4
.L_27:
        /*0088*/ 	.byte	0x03, 0x50
        /*008a*/ 	.short	0x0000


	//----- nvinfo : EIATTR_MAXREG_COUNT
	.align		4
        /*008c*/ 	.byte	0x03, 0x1b
        /*008e*/ 	.short	0x00ff


	//----- nvinfo : EIATTR_EXIT_INSTR_OFFSETS
	.align		4
        /*0090*/ 	.byte	0x04, 0x1c
        /*0092*/ 	.short	(.L_29 - .L_28)


	//   ....[0]....
.L_28:
        /*0094*/ 	.word	0x00000840


	//   ....[1]....
        /*0098*/ 	.word	0x00000860


	//----- nvinfo : EIATTR_REQNTID
	.align		4
.L_29:
        /*009c*/ 	.byte	0x04, 0x10
        /*009e*/ 	.short	(.L_31 - .L_30)
.L_30:
        /*00a0*/ 	.word	0x00000020
        /*00a4*/ 	.word	0x00000001
        /*00a8*/ 	.word	0x00000001


	//----- nvinfo : EIATTR_CBANK_PARAM_SIZE
	.align		4
.L_31:
        /*00ac*/ 	.byte	0x03, 0x19
        /*00ae*/ 	.short	0x003c


	//----- nvinfo : EIATTR_PARAM_CBANK
	.align		4
        /*00b0*/ 	.byte	0x04, 0x0a
        /*00b2*/ 	.short	(.L_33 - .L_32)
	.align		4
.L_32:
        /*00b4*/ 	.word	index@(.nv.constant0.triton_poi_fused__native_batch_norm_legit_no_training_add_celu_2)
        /*00b8*/ 	.short	0x0210
        /*00ba*/ 	.short	0x003c


	//----- nvinfo : EIATTR_SW_WAR
	.align		4
.L_33:
        /*00bc*/ 	.byte	0x04, 0x36
        /*00be*/ 	.short	(.L_35 - .L_34)
.L_34:
        /*00c0*/ 	.word	0x00000008
.L_35:


//--------------------- .nv.callgraph             --------------------------
	.section	.nv.callgraph,"",@"SHT_CUDA_CALLGRAPH"
	.align	4
	.sectionentsize	8
	.align		4
        /*0000*/ 	.word	0x00000000
	.align		4
        /*0004*/ 	.word	0xffffffff
	.align		4
        /*0008*/ 	.word	0x00000000
	.align		4
        /*000c*/ 	.word	0xfffffffe
	.align		4
        /*0010*/ 	.word	0x00000000
	.align		4
        /*0014*/ 	.word	0xfffffffd
	.align		4
        /*0018*/ 	.word	0x00000000
	.align		4
        /*001c*/ 	.word	0xfffffffc


//--------------------- .nv.constant4             --------------------------
	.section	.nv.constant4,"a",@progbits
	.align	8
	.align		8
.nv.constant4:
        /*0000*/ 	.dword	_$_str
	.align		8
        /*0008*/ 	.dword	_$_str_$_2


//--------------------- .text.triton_poi_fused__native_batch_norm_legit_no_training_add_celu_2 --------------------------
	.section	.text.triton_poi_fused__native_batch_norm_legit_no_training_add_celu_2,"ax",@progbits
	.align	128
        .global         triton_poi_fused__native_batch_norm_legit_no_training_add_celu_2
        .type           triton_poi_fused__native_batch_norm_legit_no_training_add_celu_2,@function
        .size           triton_poi_fused__native_batch_norm_legit_no_training_add_celu_2,(.L_x_1 - triton_poi_fused__native_batch_norm_legit_no_training_add_celu_2)
        .other          triton_poi_fused__native_batch_norm_legit_no_training_add_celu_2,@"STO_CUDA_ENTRY STV_DEFAULT"
triton_poi_fused__native_batch_norm_legit_no_training_add_celu_2:
.text.triton_poi_fused__native_batch_norm_legit_no_training_add_celu_2:
[----:B------:R-:W0:Y:S01]  /*0000*/  LDC R1, c[0x0][0x28] ;  /* 0x00000a00ff017b82 */ /* 0x000e220000000800 */
[----:B------:R-:W1:Y:S07]  /*0010*/  S2R R0, SR_TID.X ;  /* 0x0000000000007919 */ /* 0x000e6e0000002100 */
[----:B------:R-:W2:Y:S01]  /*0020*/  LDC.64 R8, c[0x0][0x228] ;  /* 0x00008a00ff087b82 */ /* 0x000ea20000000a00 */
[----:B------:R-:W-:Y:S01]  /*0030*/  CS2R R16, SRZ ;  /* 0x0000000000107805 */ /* 0x000fe2000001ff00 */
[----:B------:R-:W-:Y:S01]  /*0040*/  ULDC.64 UR4, c[0x0][0x208] ;  /* 0x0000820000047ab9 */ /* 0x000fe20000000a00 */
[----:B------:R-:W3:Y:S01]  /*0050*/  S2R R5, SR_CTAID.X ;  /* 0x0000000000057919 */ /* 0x000ee20000002500 */
[----:B------:R-:W-:-:S04]  /*0060*/  CS2R R18, SRZ ;  /* 0x0000000000127805 */ /* 0x000fc8000001ff00 */
[----:B------:R-:W4:Y:S08]  /*0070*/  LDC.64 R6, c[0x0][0x220] ;  /* 0x00008800ff067b82 */ /* 0x000f300000000a00 */
[----:B------:R-:W5:Y:S08]  /*0080*/  LDC.64 R10, c[0x0][0x230] ;  /* 0x00008c00ff0a7b82 */ /* 0x000f700000000a00 */
[----:B------:R-:W4:Y:S01]  /*0090*/  LDC.64 R12, c[0x0][0x238] ;  /* 0x00008e00ff0c7b82 */ /* 0x000f220000000a00 */
[----:B-1----:R-:W-:-:S02]  /*00a0*/  SHF.L.U32 R0, R0, 0x1, RZ ;  /* 0x0000000100007819 */ /* 0x002fc400000006ff */
[----:B---3--:R-:W-:Y:S02]  /*00b0*/  SHF.R.S32.HI R3, RZ, 0x19, R5 ;  /* 0x00000019ff037819 */ /* 0x008fe40000011405 */
[----:B------:R-:W-:Y:S02]  /*00c0*/  LOP3.LUT R0, R0, 0x3e, RZ, 0xc0, !PT ;  /* 0x0000003e00007812 */ /* 0x000fe400078ec0ff */
[----:B------:R-:W-:Y:S02]  /*00d0*/  SGXT R3, R3, 0x1 ;  /* 0x000000010303781a */ /* 0x000fe40000000200 */
[----:B------:R-:W-:Y:S02]  /*00e0*/  LEA R0, R5, R0, 0x6 ;  /* 0x0000000005007211 */ /* 0x000fe400078e30ff */
[----:B------:R-:W1:Y:S02]  /*00f0*/  LDC.64 R4, c[0x0][0x218] ;  /* 0x00008600ff047b82 */ /* 0x000e640000000a00 */
[----:B------:R-:W-:-:S02]  /*0100*/  LEA.HI R3, R3, R0, RZ, 0x2 ;  /* 0x0000000003037211 */ /* 0x000fc400078f10ff */
[----:B------:R-:W-:Y:S02]  /*0110*/  ISETP.GE.AND P0, PT, R0, 0x40, PT ;  /* 0x000000400000780c */ /* 0x000fe40003f06270 */
[----:B------:R-:W-:-:S04]  /*0120*/  SHF.R.S32.HI R3, RZ, 0x2, R3 ;  /* 0x00000002ff037819 */ /* 0x000fc80000011403 */
[----:B------:R-:W-:-:S04]  /*0130*/  LEA.HI R2, R3, R3, RZ, 0x2 ;  /* 0x0000000303027211 */ /* 0x000fc800078f10ff */
[----:B------:R-:W-:-:S04]  /*0140*/  LOP3.LUT R2, R2, 0xfffffffc, RZ, 0xc0, !PT ;  /* 0xfffffffc02027812 */ /* 0x000fc800078ec0ff */
[----:B------:R-:W-:-:S05]  /*0150*/  IADD3 R15, R3, -R2, RZ ;  /* 0x80000002030f7210 */ /* 0x000fca0007ffe0ff */
[----:B--2---:R-:W-:-:S05]  /*0160*/  IMAD.WIDE R8, R15, 0x4, R8 ;  /* 0x000000040f087825 */ /* 0x004fca00078e0208 */
[----:B------:R-:W2:Y:S04]  /*0170*/  @!P0 LDG.E.EL R16, desc[UR4][R8.64] ;  /* 0x0000000408108981 */ /* 0x000ea8000c2e1900 */
[----:B------:R5:W3:Y:S01]  /*0180*/  @!P0 LDG.E.EL R18, desc[UR4][R8.64] ;  /* 0x0000000408128981 */ /* 0x000ae2000c2e1900 */
[----:B------:R-:W-:Y:S01]  /*0190*/  CS2R R2, SRZ ;  /* 0x0000000000027805 */ /* 0x000fe2000001ff00 */
[----:B-1----:R-:W-:Y:S01]  /*01a0*/  IMAD.WIDE R4, R0, 0x4, R4 ;  /* 0x0000000400047825 */ /* 0x002fe200078e0204 */
[----:B------:R-:W-:-:S03]  /*01b0*/  HFMA2.MMA R20, -RZ, RZ, 0, 0 ;  /* 0x00000000ff147435 */ /* 0x000fc600000001ff */
[C---:B----4-:R-:W-:Y:S01]  /*01c0*/  IMAD.WIDE R6, R15.reuse, 0x4, R6 ;  /* 0x000000040f067825 */ /* 0x050fe200078e0206 */
[----:B------:R1:W4:Y:S03]  /*01d0*/  @!P0 LDG.E.64 R2, desc[UR4][R4.64] ;  /* 0x0000000404028981 */ /* 0x000326000c1e1b00 */
[C---:B-----5:R-:W-:Y:S01]  /*01e0*/  IMAD.WIDE R8, R15.reuse, 0x4, R10 ;  /* 0x000000040f087825 */ /* 0x060fe200078e020a */
[----:B------:R-:W4:Y:S03]  /*01f0*/  @!P0 LDG.E.EL R17, desc[UR4][R6.64] ;  /* 0x0000000406118981 */ /* 0x000f26000c2e1900 */
[----:B0-----:R-:W-:Y:S01]  /*0200*/  IMAD.WIDE R10, R15, 0x4, R12 ;  /* 0x000000040f0a7825 */ /* 0x001fe200078e020c */
[----:B------:R-:W-:Y:S02]  /*0210*/  CS2R R14, SRZ ;  /* 0x00000000000e7805 */ /* 0x000fe4000001ff00 */
[----:B------:R-:W-:Y:S01]  /*0220*/  MOV R22, RZ ;  /* 0x000000ff00167202 */ /* 0x000fe20000000f00 */
[----:B------:R-:W5:Y:S01]  /*0230*/  @!P0 LDG.E.EL R19, desc[UR4][R8.64] ;  /* 0x0000000408138981 */ /* 0x000f62000c2e1900 */
[----:B------:R-:W0:Y:S03]  /*0240*/  LDC.64 R12, c[0x0][0x240] ;  /* 0x00009000ff0c7b82 */ /* 0x000e260000000a00 */
[----:B------:R-:W4:Y:S04]  /*0250*/  @!P0 LDG.E.EL R14, desc[UR4][R6.64] ;  /* 0x00000004060e8981 */ /* 0x000f28000c2e1900 */
[----:B------:R0:W4:Y:S04]  /*0260*/  @!P0 LDG.E.EL R15, desc[UR4][R8.64] ;  /* 0x00000004080f8981 */ /* 0x000128000c2e1900 */
[----:B------:R-:W4:Y:S04]  /*0270*/  @!P0 LDG.E.EL R20, desc[UR4][R10.64] ;  /* 0x000000040a148981 */ /* 0x000f28000c2e1900 */
[----:B------:R-:W5:Y:S01]  /*0280*/  @!P0 LDG.E.EL R22, desc[UR4][R10.64] ;  /* 0x000000040a168981 */ /* 0x000f62000c2e1900 */
[----:B-1----:R-:W-:Y:S01]  /*0290*/  CS2R R4, SRZ ;  /* 0x0000000000047805 */ /* 0x002fe2000001ff00 */
[----:B0-----:R-:W-:-:S05]  /*02a0*/  IMAD.WIDE R12, R0, 0x4, R12 ;  /* 0x00000004000c7825 */ /* 0x001fca00078e020c */
[----:B------:R0:W5:Y:S01]  /*02b0*/  @!P0 LDG.E.64 R4, desc[UR4][R12.64] ;  /* 0x000000040c048981 */ /* 0x000162000c1e1b00 */
[----:B------:R-:W-:Y:S01]  /*02c0*/  HFMA2.MMA R8, -RZ, RZ, 1.625, 0 ;  /* 0x3e800000ff087435 */ /* 0x000fe200000001ff */
[----:B0-----:R-:W-:Y:S01]  /*02d0*/  MOV R13, 0x3ab5ebe6 ;  /* 0x3ab5ebe6000d7802 */ /* 0x001fe20000000f00 */
[----:B--2---:R-:W-:-:S04]  /*02e0*/  FADD R16, R16, 9.9999997473787516356e-06 ;  /* 0x3727c5ac10107421 */ /* 0x004fc80000000000 */
[----:B------:R-:W0:Y:S01]  /*02f0*/  MUFU.SQRT R6, R16 ;  /* 0x0000001000067308 */ /* 0x000e220000002000 */
[----:B---3--:R-:W-:-:S07]  /*0300*/  FADD R18, R18, 9.9999997473787516356e-06 ;  /* 0x3727c5ac12127421 */ /* 0x008fce0000000000 */
[----:B------:R-:W1:Y:S01]  /*0310*/  MUFU.SQRT R7, R18 ;  /* 0x0000001200077308 */ /* 0x000e620000002000 */
[C---:B0-----:R-:W-:Y:S02]  /*0320*/  FSETP.GT.AND P1, PT, R6.reuse, 8.50705917302346158658e+37, PT ;  /* 0x7e8000000600780b */ /* 0x041fe40003f24000 */
[----:B------:R-:W-:Y:S02]  /*0330*/  FSETP.GEU.AND P3, PT, R6, 1.175494350822287508e-38, PT ;  /* 0x008000000600780b */ /* 0x000fe40003f6e000 */
[C---:B-1----:R-:W-:Y:S02]  /*0340*/  FSETP.GT.AND P2, PT, R7.reuse, 8.50705917302346158658e+37, PT ;  /* 0x7e8000000700780b */ /* 0x042fe40003f44000 */
[----:B------:R-:W-:-:S07]  /*0350*/  FSETP.GEU.AND P4, PT, R7, 1.175494350822287508e-38, PT ;  /* 0x008000000700780b */ /* 0x000fce0003f8e000 */
[----:B------:R-:W-:-:S04]  /*0360*/  @P1 FMUL R6, R6, 0.25 ;  /* 0x3e80000006061820 */ /* 0x000fc80000400000 */
[----:B------:R-:W-:Y:S01]  /*0370*/  @!P3 FMUL R6, R6, 16777216 ;  /* 0x4b8000000606b820 */ /* 0x000fe20000400000 */
[----:B------:R-:W-:-:S05]  /*0380*/  @P2 FMUL R7, R7, 0.25 ;  /* 0x3e80000007072820 */ /* 0x000fca0000400000 */
[----:B------:R-:W0:Y:S01]  /*0390*/  MUFU.RCP R6, R6 ;  /* 0x0000000600067308 */ /* 0x000e220000001000 */
[----:B------:R-:W-:Y:S01]  /*03a0*/  @!P4 FMUL R7, R7, 16777216 ;  /* 0x4b8000000707c820 */ /* 0x000fe20000400000 */
[----:B------:R-:W-:-:S06]  /*03b0*/  FSEL R9, R8, 1, P1 ;  /* 0x3f80000008097808 */ /* 0x000fcc0000800000 */
[----:B------:R-:W1:Y:S01]  /*03c0*/  MUFU.RCP R7, R7 ;  /* 0x0000000700077308 */ /* 0x000e620000001000 */
[----:B------:R-:W-:Y:S01]  /*03d0*/  FSEL R8, R8, 1, P2 ;  /* 0x3f80000008087808 */ /* 0x000fe20001000000 */
[----:B------:R-:W-:Y:S01]  /*03e0*/  @!P3 FMUL R9, R9, 16777216 ;  /* 0x4b8000000909b820 */ /* 0x000fe20000400000 */
[----:B----4-:R-:W-:-:S03]  /*03f0*/  FADD R2, -R17, R2 ;  /* 0x0000000211027221 */ /* 0x010fc60000000100 */
[----:B------:R-:W-:Y:S01]  /*0400*/  @!P4 FMUL R8, R8, 16777216 ;  /* 0x4b8000000808c820 */ /* 0x000fe20000400000 */
[----:B0-----:R-:W-:Y:S01]  /*0410*/  FMUL R9, R6, R9 ;  /* 0x0000000906097220 */ /* 0x001fe20000400000 */
[----:B------:R-:W-:-:S03]  /*0420*/  FADD R3, -R14, R3 ;  /* 0x000000030e037221 */ /* 0x000fc60000000100 */
[----:B------:R-:W-:Y:S01]  /*0430*/  FMUL R9, R2, R9 ;  /* 0x0000000902097220 */ /* 0x000fe20000400000 */
[----:B-1----:R-:W-:-:S03]  /*0440*/  FMUL R8, R7, R8 ;  /* 0x0000000807087220 */ /* 0x002fc60000400000 */
[----:B------:R-:W-:Y:S01]  /*0450*/  FFMA R9, R9, R15, R20 ;  /* 0x0000000f09097223 */ /* 0x000fe20000000014 */
[----:B------:R-:W-:-:S03]  /*0460*/  FMUL R3, R3, R8 ;  /* 0x0000000803037220 */ /* 0x000fc60000400000 */
[----:B------:R-:W-:Y:S01]  /*0470*/  FMUL R6, R9, 13.333333015441894531 ;  /* 0x4155555509067820 */ /* 0x000fe20000400000 */
[----:B-----5:R-:W-:-:S03]  /*0480*/  FFMA R22, R3, R19, R22 ;  /* 0x0000001303167223 */ /* 0x020fc60000000016 */
[----:B------:R-:W-:Y:S01]  /*0490*/  FMUL R2, R6, 1.4426950216293334961 ;  /* 0x3fb8aa3b06027820 */ /* 0x000fe20000400000 */
[----:B------:R-:W-:-:S04]  /*04a0*/  FMUL R7, R22, 13.333333015441894531 ;  /* 0x4155555516077820 */ /* 0x000fc80000400000 */
[C---:B------:R-:W-:Y:S01]  /*04b0*/  FMUL R8, R7.reuse, 1.4426950216293334961 ;  /* 0x3fb8aa3b07087820 */ /* 0x040fe20000400000 */
[----:B------:R-:W0:Y:S01]  /*04c0*/  FRND R2, R2 ;  /* 0x0000000200027307 */ /* 0x000e220000201000 */
[----:B------:R-:W-:Y:S01]  /*04d0*/  FADD.FTZ R3, |R6|, -RZ ;  /* 0x800000ff06037221 */ /* 0x000fe20000010200 */
[----:B------:R-:W-:-:S06]  /*04e0*/  FADD.FTZ R10, |R7|, -RZ ;  /* 0x800000ff070a7221 */ /* 0x000fcc0000010200 */
[----:B------:R-:W1:Y:S01]  /*04f0*/  FRND R8, R8 ;  /* 0x0000000800087307 */ /* 0x000e620000201000 */
[----:B------:R-:W-:Y:S02]  /*0500*/  FSETP.GEU.AND P1, PT, R3, 0.40999999642372131348, PT ;  /* 0x3ed1eb850300780b */ /* 0x000fe40003f2e000 */
[----:B------:R-:W-:Y:S02]  /*0510*/  FSETP.GEU.AND P2, PT, R10, 0.40999999642372131348, PT ;  /* 0x3ed1eb850a00780b */ /* 0x000fe40003f4e000 */
[----:B0-----:R-:W-:-:S05]  /*0520*/  FSEL R3, R2, RZ, P1 ;  /* 0x000000ff02037208 */ /* 0x001fca0000800000 */
[----:B------:R-:W-:Y:S01]  /*0530*/  FFMA.FTZ R12, -R3, 0.693145751953125, R6 ;  /* 0x3f317200030c7823 */ /* 0x000fe20000010106 */
[----:B-1----:R-:W-:-:S03]  /*0540*/  FSEL R10, R8, RZ, P2 ;  /* 0x000000ff080a7208 */ /* 0x002fc60001000000 */
[C---:B------:R-:W-:Y:S01]  /*0550*/  FFMA.FTZ R12, -R3.reuse, 1.428606765330187045e-06, R12 ;  /* 0x35bfbe8e030c7823 */ /* 0x040fe2000001010c */
[----:B------:R-:W-:Y:S01]  /*0560*/  FSETP.NEU.AND P3, PT, R3, 128, PT ;  /* 0x430000000300780b */ /* 0x000fe20003f6d000 */
[----:B------:R-:W-:-:S03]  /*0570*/  FFMA.FTZ R11, -R10, 0.693145751953125, R7 ;  /* 0x3f3172000a0b7823 */ /* 0x000fc60000010107 */
[----:B------:R-:W-:Y:S01]  /*0580*/  FSEL R8, R3, 127, P3 ;  /* 0x42fe000003087808 */ /* 0x000fe20001800000 */
[----:B------:R-:W-:Y:S01]  /*0590*/  FFMA.FTZ R3, R12, R13, 0.0083824126049876213074 ;  /* 0x3c0956630c037423 */ /* 0x000fe2000001000d */
[C---:B------:R-:W-:Y:S01]  /*05a0*/  FFMA.FTZ R14, -R10.reuse, 1.428606765330187045e-06, R11 ;  /* 0x35bfbe8e0a0e7823 */ /* 0x040fe2000001010b */
[----:B------:R-:W-:Y:S02]  /*05b0*/  FSETP.NEU.AND P4, PT, R10, 128, PT ;  /* 0x430000000a00780b */ /* 0x000fe40003f8d000 */
[----:B------:R-:W-:Y:S01]  /*05c0*/  FFMA.FTZ R3, R12, R3, 0.041667830199003219604 ;  /* 0x3d2aabe30c037423 */ /* 0x000fe20000010003 */
[----:B------:R-:W-:Y:S01]  /*05d0*/  FFMA.FTZ R11, R14, R13, 0.0083824126049876213074 ;  /* 0x3c0956630e0b7423 */ /* 0x000fe2000001000d */
[----:B------:R-:W-:Y:S01]  /*05e0*/  FSEL R10, R10, 127, P4 ;  /* 0x42fe00000a0a7808 */ /* 0x000fe20002000000 */
[----:B------:R-:W0:Y:S02]  /*05f0*/  MUFU.EX2 R2, R8 ;  /* 0x0000000800027308 */ /* 0x000e240000000800 */
[----:B------:R-:W-:Y:S01]  /*0600*/  FFMA.FTZ R13, R14, R11, 0.041667830199003219604 ;  /* 0x3d2aabe30e0d7423 */ /* 0x000fe2000001000b */
[----:B------:R-:W-:-:S05]  /*0610*/  FFMA.FTZ R11, R12, R3, 0.16666397452354431152 ;  /* 0x3e2aa9f60c0b7423 */ /* 0x000fca0000010003 */
[----:B------:R-:W1:Y:S01]  /*0620*/  MUFU.EX2 R3, R10 ;  /* 0x0000000a00037308 */ /* 0x000e620000000800 */
[----:B------:R-:W-:Y:S01]  /*0630*/  FFMA.FTZ R13, R14, R13, 0.16666397452354431152 ;  /* 0x3e2aa9f60e0d7423 */ /* 0x000fe2000001000d */
[----:B------:R-:W-:-:S03]  /*0640*/  FFMA.FTZ R11, R12, R11, 0.49999994039535522461 ;  /* 0x3efffffe0c0b7423 */ /* 0x000fc6000001000b */
[----:B------:R-:W-:Y:S01]  /*0650*/  FFMA.FTZ R13, R14, R13, 0.49999994039535522461 ;  /* 0x3efffffe0e0d7423 */ /* 0x000fe2000001000d */
[----:B------:R-:W-:-:S03]  /*0660*/  FMUL R11, R12, R11 ;  /* 0x0000000b0c0b7220 */ /* 0x000fc60000400000 */
[----:B------:R-:W-:Y:S01]  /*0670*/  FMUL R15, R14, R13 ;  /* 0x0000000d0e0f7220 */ /* 0x000fe20000400000 */
[----:B------:R-:W-:Y:S01]  /*0680*/  FFMA.FTZ R11, R12, R11, R12 ;  /* 0x0000000b0c0b7223 */ /* 0x000fe2000001000c */
[----:B0-----:R-:W-:Y:S02]  /*0690*/  FADD R13, R2, -1 ;  /* 0xbf800000020d7421 */ /* 0x001fe40000000000 */
[----:B------:R-:W-:Y:S01]  /*06a0*/  FFMA.FTZ R14, R14, R15, R14 ;  /* 0x0000000f0e0e7223 */ /* 0x000fe2000001000e */
[----:B-1----:R-:W-:Y:S01]  /*06b0*/  FADD R12, R3, -1 ;  /* 0xbf800000030c7421 */ /* 0x002fe20000000000 */
[----:B------:R-:W-:-:S03]  /*06c0*/  FFMA.FTZ R11, R2, R11, R13 ;  /* 0x0000000b020b7223 */ /* 0x000fc6000001000d */
[----:B------:R-:W-:Y:S01]  /*06d0*/  FFMA.FTZ R12, R3, R14, R12 ;  /* 0x0000000e030c7223 */ /* 0x000fe2000001000c */
[----:B------:R-:W-:Y:S01]  /*06e0*/  @!P3 FADD R11, R11, R11 ;  /* 0x0000000b0b0bb221 */ /* 0x000fe20000000000 */
[----:B------:R-:W0:Y:S01]  /*06f0*/  LDC.64 R2, c[0x0][0x210] ;  /* 0x00008400ff027b82 */ /* 0x000e220000000a00 */
[----:B------:R-:W-:Y:S01]  /*0700*/  FSETP.GT.AND P5, PT, R8, 128, PT ;  /* 0x430000000800780b */ /* 0x000fe20003fa4000 */
[----:B------:R-:W-:Y:S01]  /*0710*/  @!P4 FADD R12, R12, R12 ;  /* 0x0000000c0c0cc221 */ /* 0x000fe20000000000 */
[----:B------:R-:W-:Y:S02]  /*0720*/  FSETP.NEU.AND P3, PT, R6, RZ, PT ;  /* 0x000000ff0600720b */ /* 0x000fe40003f6d000 */
[----:B------:R-:W-:Y:S02]  /*0730*/  FSETP.NEU.AND P4, PT, R7, RZ, PT ;  /* 0x000000ff0700720b */ /* 0x000fe40003f8d000 */
[----:B------:R-:W-:Y:S02]  /*0740*/  FSETP.GT.AND P1, PT, R10, 128, PT ;  /* 0x430000000a00780b */ /* 0x000fe40003f24000 */
[----:B------:R-:W-:-:S02]  /*0750*/  FSEL R11, R11, +INF , !P5 ;  /* 0x7f8000000b0b7808 */ /* 0x000fc40006800000 */
[----:B------:R-:W-:Y:S02]  /*0760*/  FSETP.GT.AND P6, PT, R9, RZ, PT ;  /* 0x000000ff0900720b */ /* 0x000fe40003fc4000 */
[----:B------:R-:W-:Y:S02]  /*0770*/  FSETP.GT.AND P5, PT, R22, RZ, PT ;  /* 0x000000ff1600720b */ /* 0x000fe40003fa4000 */
[----:B------:R-:W-:Y:S02]  /*0780*/  FSEL R12, R12, +INF , !P1 ;  /* 0x7f8000000c0c7808 */ /* 0x000fe40004800000 */
[----:B------:R-:W-:Y:S02]  /*0790*/  FSETP.GEU.AND P2, PT, R10, -25, PT ;  /* 0xc1c800000a00780b */ /* 0x000fe40003f4e000 */
[----:B------:R-:W-:Y:S01]  /*07a0*/  FSETP.GEU.AND P1, PT, R8, -25, PT ;  /* 0xc1c800000800780b */ /* 0x000fe20003f2e000 */
[----:B------:R-:W-:Y:S01]  /*07b0*/  FADD R6, R6, R6 ;  /* 0x0000000606067221 */ /* 0x000fe20000000000 */
[----:B------:R-:W-:Y:S01]  /*07c0*/  FSEL R12, R12, -1, P2 ;  /* 0xbf8000000c0c7808 */ /* 0x000fe20001000000 */
[----:B------:R-:W-:Y:S01]  /*07d0*/  @!P4 FADD R12, R7, R7 ;  /* 0x00000007070cc221 */ /* 0x000fe20000000000 */
[----:B------:R-:W-:-:S03]  /*07e0*/  @P3 FSEL R6, R11, -1, P1 ;  /* 0xbf8000000b063808 */ /* 0x000fc60000800000 */
[----:B------:R-:W-:Y:S02]  /*07f0*/  @!P5 FMUL R22, R12, 0.07500000298023223877 ;  /* 0x3d99999a0c16d820 */ /* 0x000fe40000400000 */
[----:B------:R-:W-:Y:S01]  /*0800*/  @!P6 FMUL R9, R6, 0.07500000298023223877 ;  /* 0x3d99999a0609e820 */ /* 0x000fe20000400000 */
[----:B0-----:R-:W-:-:S04]  /*0810*/  IMAD.WIDE R2, R0, 0x4, R2 ;  /* 0x0000000400027825 */ /* 0x001fc800078e0202 */
[----:B------:R-:W-:Y:S01]  /*0820*/  FADD R5, R22, R5 ;  /* 0x0000000516057221 */ /* 0x000fe20000000000 */
[----:B------:R-:W-:Y:S01]  /*0830*/  FADD R4, R9, R4 ;  /* 0x0000000409047221 */ /* 0x000fe20000000000 */
[----:B------:R-:W-:Y:S06]  /*0840*/  @P0 EXIT ;  /* 0x000000000000094d */ /* 0x000fec0003800000 */
[----:B------:R-:W-:Y:S01]  /*0850*/  STG.E.64 desc[UR4][R2.64], R4 ;  /* 0x0000000402007986 */ /* 0x000fe2000c101b04 */
[----:B------:R-:W-:Y:S05]  /*0860*/  EXIT ;  /* 0x000000000000794d */ /* 0x000fea0003800000 */
.L_x_0:
[----:B------:R-:W-:-:S00]  /*0870*/  BRA `(.L_x_0) ;  /* 0xfffffffc00fc7947 */ /* 0x000fc0000383ffff */
[----:B------:R-:W-:-:S00]  /*0880*/  NOP ;  /* 0x0000000000007918 */ /* 0x000fc00000000000 */
[----:B------:R-:W-:-:S00]  /*0890*/  NOP ;  /* 0x0000000000007918 */ /* 0x000fc00000000000 */
[----:B------:R-:W-:-:S00]  /*08a0*/  NOP ;  /* 0x0000000000007918 */ /* 0x000fc00000000000 */
[----:B------:R-:W-:-:S00]  /*08b0*/  NOP ;  /* 0x0000000000007918 */ /* 0x000fc00000000000 */
[----:B------:R-:W-:-:S00]  /*08c0*/  NOP ;  /* 0x0000000000007918 */ /* 0x000fc00000000000 */
[----:B------:R-:W-:-:S00]  /*08d0*/  NOP ;  /* 0x0000000000007918 */ /* 0x000fc00000000000 */
[----:B------:R-:W-:-:S00]  /*08e0*/  NOP ;  /* 0x0000000000007918 */ /* 0x000fc00000000000 */
[----:B------:R-:W-:-:S00]  /*08f0*/  NOP ;  /* 0x0000000000007918 */ /* 0x000fc00000000000 */
.L_x_1:


//--------------------- .nv.global.init           --------------------------
	.section	.nv.global.init,"aw",@progbits
.nv.global.init:
	.type		_$_str,@object
	.size		_$_str,(_$_str_$_2 - _$_str)
_$_str:
        /*0000*/ 	.byte	0x5f, 0x5f, 0x43, 0x55, 0x44, 0x41, 0x5f, 0x46, 0x54, 0x5a, 0x00
	.type		_$_str_$_2,@object
	.size		_$_str_$_2,(.L_1 - _$_str_$_2)
_$_str_$_2:
        /*000b*/ 	.byte	0x5f, 0x5f, 0x43, 0x55, 0x44, 0x41, 0x5f, 0x50, 0x52, 0x45, 0x43, 0x5f, 0x53, 0x51, 0x52, 0x54
        /*001b*/ 	.byte	0x00
.L_1:


//--------------------- .nv.constant0.triton_poi_fused__native_batch_norm_legit_no_training_add_celu_2 --------------------------
	.section	.nv.constant0.triton_poi_fused__native_batch_norm_legit_no_training_add_celu_2,"a",@progbits
	.sectionflags	@""
	.align	4
.nv.constant0.triton_poi_fused__native_batch_norm_legit_no_training_add_celu_2:
	.zero		588
